	.headerflags	@"EF_CUDA_TEXMODE_UNIFIED EF_CUDA_64BIT_ADDRESS EF_CUDA_ACCELERATORS EF_CUDA_SM90 EF_CUDA_VIRTUAL_SM(EF_CUDA_SM90)"
	.elftype	@"ET_EXEC"


//--------------------- .nv.info                  --------------------------
	.section	.nv.info,"",@"SHT_CUDA_INFO"
	.align	4


	//----- nvinfo : EIATTR_REGCOUNT
	.align		4
        /*0000*/ 	.byte	0x04, 0x2f
        /*0002*/ 	.short	(.L_2 - .L_1)
	.align		4
.L_1:
        /*0004*/ 	.word	index@(triton_poi_fused_add_div_native_layer_norm_9)
        /*0008*/ 	.word	0x0000001c


	//----- nvinfo : EIATTR_MIN_STACK_SIZE
	.align		4
.L_2:
        /*000c*/ 	.byte	0x04, 0x12
        /*000e*/ 	.short	(.L_4 - .L_3)
	.align		4
.L_3:
        /*0010*/ 	.word	index@(triton_poi_fused_add_div_native_layer_norm_9)
        /*0014*/ 	.word	0x00000000


	//----- nvinfo : EIATTR_FRAME_SIZE
	.align		4
.L_4:
        /*0018*/ 	.byte	0x04, 0x11
        /*001a*/ 	.short	(.L_6 - .L_5)
	.align		4
.L_5:
        /*001c*/ 	.word	index@(triton_poi_fused_add_div_native_layer_norm_9)
        /*0020*/ 	.word	0x00000000


	//----- nvinfo : EIATTR_MIN_STACK_SIZE
	.align		4
.L_6:
        /*0024*/ 	.byte	0x04, 0x12
        /*0026*/ 	.short	(.L_8 - .L_7)
	.align		4
.L_7:
        /*0028*/ 	.word	index@(triton_poi_fused_add_div_native_layer_norm_9)
        /*002c*/ 	.word	0x00000000
.L_8:


//--------------------- .nv.info.triton_poi_fused_add_div_native_layer_norm_9 --------------------------
	.section	.nv.info.triton_poi_fused_add_div_native_layer_norm_9,"",@"SHT_CUDA_INFO"
	.sectionflags	@""
	.align	4


	//----- nvinfo : EIATTR_CUDA_API_VERSION
	.align		4
        /*0000*/ 	.byte	0x04, 0x37
        /*0002*/ 	.short	(.L_10 - .L_9)
.L_9:
        /*0004*/ 	.word	0x0000007c


	//----- nvinfo : EIATTR_KPARAM_INFO
	.align		4
.L_10:
        /*0008*/ 	.byte	0x04, 0x17
        /*000a*/ 	.short	(.L_12 - .L_11)
.L_11:
        /*000c*/ 	.word	0x00000000
        /*0010*/ 	.short	0x0008
        /*0012*/ 	.short	0x0040
        /*0014*/ 	.byte	0x00, 0xf0, 0x11, 0x00


	//----- nvinfo : EIATTR_KPARAM_INFO
	.align		4
.L_12:
        /*0018*/ 	.byte	0x04, 0x17
        /*001a*/ 	.short	(.L_14 - .L_13)
.L_13:
        /*001c*/ 	.word	0x00000000
        /*0020*/ 	.short	0x0007
        /*0022*/ 	.short	0x0038
        /*0024*/ 	.byte	0x00, 0xf4, 0x21, 0x00


	//----- nvinfo : EIATTR_KPARAM_INFO
	.align		4
.L_14:
        /*0028*/ 	.byte	0x04, 0x17
        /*002a*/ 	.short	(.L_16 - .L_15)
.L_15:
        /*002c*/ 	.word	0x00000000
        /*0030*/ 	.short	0x0006
        /*0032*/ 	.short	0x0030
        /*0034*/ 	.byte	0x00, 0xf4, 0x21, 0x00


	//----- nvinfo : EIATTR_KPARAM_INFO
	.align		4
.L_16:
        /*0038*/ 	.byte	0x04, 0x17
        /*003a*/ 	.short	(.L_18 - .L_17)
.L_17:
        /*003c*/ 	.word	0x00000000
        /*0040*/ 	.short	0x0005
        /*0042*/ 	.short	0x0028
        /*0044*/ 	.byte	0x00, 0xf4, 0x21, 0x00


	//----- nvinfo : EIATTR_KPARAM_INFO
	.align		4
.L_18:
        /*0048*/ 	.byte	0x04, 0x17
        /*004a*/ 	.short	(.L_20 - .L_19)
.L_19:
        /*004c*/ 	.word	0x00000000
        /*0050*/ 	.short	0x0004
        /*0052*/ 	.short	0x0020
        /*0054*/ 	.byte	0x00, 0xf4, 0x21, 0x00


	//----- nvinfo : EIATTR_KPARAM_INFO
	.align		4
.L_20:
        /*0058*/ 	.byte	0x04, 0x17
        /*005a*/ 	.short	(.L_22 - .L_21)
.L_21:
        /*005c*/ 	.word	0x00000000
        /*0060*/ 	.short	0x0003
        /*0062*/ 	.short	0x0018
        /*0064*/ 	.byte	0x00, 0xf4, 0x21, 0x00


	//----- nvinfo : EIATTR_KPARAM_INFO
	.align		4
.L_22:
        /*0068*/ 	.byte	0x04, 0x17
        /*006a*/ 	.short	(.L_24 - .L_23)
.L_23:
        /*006c*/ 	.word	0x00000000
        /*0070*/ 	.short	0x0002
        /*0072*/ 	.short	0x0010
        /*0074*/ 	.byte	0x00, 0xf4, 0x21, 0x00


	//----- nvinfo : EIATTR_KPARAM_INFO
	.align		4
.L_24:
        /*0078*/ 	.byte	0x04, 0x17
        /*007a*/ 	.short	(.L_26 - .L_25)
.L_25:
        /*007c*/ 	.word	0x00000000
        /*0080*/ 	.short	0x0001
        /*0082*/ 	.short	0x0008
        /*0084*/ 	.byte	0x00, 0xf4, 0x21, 0x00


	//----- nvinfo : EIATTR_KPARAM_INFO
	.align		4
.L_26:
        /*0088*/ 	.byte	0x04, 0x17
        /*008a*/ 	.short	(.L_28 - .L_27)
.L_27:
        /*008c*/ 	.word	0x00000000
        /*0090*/ 	.short	0x0000
        /*0092*/ 	.short	0x0000
        /*0094*/ 	.byte	0x00, 0xf4, 0x21, 0x00


	//----- nvinfo : EIATTR_SPARSE_MMA_MASK
	.align		4
.L_28:
        /*0098*/ 	.byte	0x03, 0x50
        /*009a*/ 	.short	0x0000


	//----- nvinfo : EIATTR_MAXREG_COUNT
	.align		4
        /*009c*/ 	.byte	0x03, 0x1b
        /*009e*/ 	.short	0x00ff


	//----- nvinfo : EIATTR_EXIT_INSTR_OFFSETS
	.align		4
        /*00a0*/ 	.byte	0x04, 0x1c
        /*00a2*/ 	.short	(.L_30 - .L_29)


	//   ....[0]....
.L_29:
        /*00a4*/ 	.word	0x000002f0


	//   ....[1]....
        /*00a8*/ 	.word	0x00000310


	//----- nvinfo : EIATTR_REQNTID
	.align		4
.L_30:
        /*00ac*/ 	.byte	0x04, 0x10
        /*00ae*/ 	.short	(.L_32 - .L_31)
.L_31:
        /*00b0*/ 	.word	0x00000080
        /*00b4*/ 	.word	0x00000001
        /*00b8*/ 	.word	0x00000001


	//----- nvinfo : EIATTR_CBANK_PARAM_SIZE
	.align		4
.L_32:
        /*00bc*/ 	.byte	0x03, 0x19
        /*00be*/ 	.short	0x0044


	//----- nvinfo : EIATTR_PARAM_CBANK
	.align		4
        /*00c0*/ 	.byte	0x04, 0x0a
        /*00c2*/ 	.short	(.L_34 - .L_33)
	.align		4
.L_33:
        /*00c4*/ 	.word	index@(.nv.constant0.triton_poi_fused_add_div_native_layer_norm_9)
        /*00c8*/ 	.short	0x0210
        /*00ca*/ 	.short	0x0044


	//----- nvinfo : EIATTR_SW_WAR
	.align		4
.L_34:
        /*00cc*/ 	.byte	0x04, 0x36
        /*00ce*/ 	.short	(.L_36 - .L_35)
.L_35:
        /*00d0*/ 	.word	0x00000008
.L_36:


//--------------------- .nv.callgraph             --------------------------
	.section	.nv.callgraph,"",@"SHT_CUDA_CALLGRAPH"
	.align	4
	.sectionentsize	8
	.align		4
        /*0000*/ 	.word	0x00000000
	.align		4
        /*0004*/ 	.word	0xffffffff
	.align		4
        /*0008*/ 	.word	0x00000000
	.align		4
        /*000c*/ 	.word	0xfffffffe
	.align		4
        /*0010*/ 	.word	0x00000000
	.align		4
        /*0014*/ 	.word	0xfffffffd
	.align		4
        /*0018*/ 	.word	0x00000000
	.align		4
        /*001c*/ 	.word	0xfffffffc


//--------------------- .nv.constant4             --------------------------
	.section	.nv.constant4,"a",@progbits
	.align	8
	.align		8
.nv.constant4:
        /*0000*/ 	.dword	_$_str


//--------------------- .text.triton_poi_fused_add_div_native_layer_norm_9 --------------------------
	.section	.text.triton_poi_fused_add_div_native_layer_norm_9,"ax",@progbits
	.align	128
        .global         triton_poi_fused_add_div_native_layer_norm_9
        .type           triton_poi_fused_add_div_native_layer_norm_9,@function
        .size           triton_poi_fused_add_div_native_layer_norm_9,(.L_x_1 - triton_poi_fused_add_div_native_layer_norm_9)
        .other          triton_poi_fused_add_div_native_layer_norm_9,@"STO_CUDA_ENTRY STV_DEFAULT"
triton_poi_fused_add_div_native_layer_norm_9:
.text.triton_poi_fused_add_div_native_layer_norm_9:
[----:B------:R-:W0:Y:S01]  /*0000*/  LDC R1, c[0x0][0x28] ;  /* 0x00000a00ff017b82 */ /* 0x000e220000000800 */
[----:B------:R-:W1:Y:S07]  /*0010*/  S2R R11, SR_TID.X ;  /* 0x00000000000b7919 */ /* 0x000e6e0000002100 */
[----:B------:R-:W2:Y:S01]  /*0020*/  LDC.64 R14, c[0x0][0x230] ;  /* 0x00008c00ff0e7b82 */ /* 0x000ea20000000a00 */
[----:B------:R-:W-:Y:S01]  /*0030*/  ULDC.64 UR4, c[0x0][0x208] ;  /* 0x0000820000047ab9 */ /* 0x000fe20000000a00 */
[----:B------:R-:W3:Y:S06]  /*0040*/  S2R R0, SR_CTAID.X ;  /* 0x0000000000007919 */ /* 0x000eec0000002500 */
[----:B------:R-:W4:Y:S08]  /*0050*/  LDC.64 R16, c[0x0][0x218] ;  /* 0x00008600ff107b82 */ /* 0x000f300000000a00 */
[----:B------:R-:W5:Y:S08]  /*0060*/  LDC.64 R12, c[0x0][0x220] ;  /* 0x00008800ff0c7b82 */ /* 0x000f700000000a00 */
[----:B------:R-:W5:Y:S01]  /*0070*/  LDC.64 R8, c[0x0][0x210] ;  /* 0x00008400ff087b82 */ /* 0x000f620000000a00 */
[----:B-1----:R-:W-:-:S07]  /*0080*/  LOP3.LUT R11, R11, 0x7f, RZ, 0xc0, !PT ;  /* 0x0000007f0b0b7812 */ /* 0x002fce00078ec0ff */
[----:B------:R-:W1:Y:S01]  /*0090*/  LDC.64 R6, c[0x0][0x228] ;  /* 0x00008a00ff067b82 */ /* 0x000e620000000a00 */
[----:B---3--:R-:W-:-:S04]  /*00a0*/  LEA R11, R0, R11, 0x7 ;  /* 0x0000000b000b7211 */ /* 0x008fc800078e38ff */
[----:B------:R-:W-:-:S03]  /*00b0*/  SHF.R.S32.HI R0, RZ, 0x1f, R11 ;  /* 0x0000001fff007819 */ /* 0x000fc6000001140b */
[----:B------:R-:W3:Y:S01]  /*00c0*/  LDC.64 R4, c[0x0][0x238] ;  /* 0x00008e00ff047b82 */ /* 0x000ee20000000a00 */
[C---:B------:R-:W-:Y:S01]  /*00d0*/  ISETP.GE.AND P0, PT, R11.reuse, 0x100, PT ;  /* 0x000001000b00780c */ /* 0x040fe20003f06270 */
[----:B----4-:R-:W-:Y:S01]  /*00e0*/  IMAD.WIDE R20, R11, 0x4, R16 ;  /* 0x000000040b147825 */ /* 0x010fe200078e0210 */
[----:B------:R-:W-:-:S04]  /*00f0*/  LEA.HI R0, R0, R11, RZ, 0x2 ;  /* 0x0000000b00007211 */ /* 0x000fc800078f10ff */
[----:B------:R-:W-:Y:S01]  /*0100*/  SHF.R.S32.HI R19, RZ, 0x2, R0 ;  /* 0x00000002ff137819 */ /* 0x000fe20000011400 */
[----:B------:R-:W4:Y:S01]  /*0110*/  LDC.64 R2, c[0x0][0x240] ;  /* 0x00009000ff027b82 */ /* 0x000f220000000a00 */
[----:B------:R-:W-:Y:S01]  /*0120*/  LOP3.LUT R10, R0, 0xfffffffc, RZ, 0xc0, !PT ;  /* 0xfffffffc000a7812 */ /* 0x000fe200078ec0ff */
[----:B------:R-:W-:Y:S02]  /*0130*/  HFMA2.MMA R0, -RZ, RZ, 0, 0 ;  /* 0x00000000ff007435 */ /* 0x000fe400000001ff */
[----:B--2---:R-:W-:Y:S01]  /*0140*/  IMAD.WIDE R24, R19, 0x4, R14 ;  /* 0x0000000413187825 */ /* 0x004fe200078e020e */
[----:B------:R-:W-:Y:S02]  /*0150*/  IADD3 R15, R11, -R10, RZ ;  /* 0x8000000a0b0f7210 */ /* 0x000fe40007ffe0ff */
[----:B------:R-:W-:Y:S02]  /*0160*/  CS2R R16, SRZ ;  /* 0x0000000000107805 */ /* 0x000fe4000001ff00 */
[----:B------:R-:W-:-:S03]  /*0170*/  MOV R10, RZ ;  /* 0x000000ff000a7202 */ /* 0x000fc60000000f00 */
[----:B------:R-:W2:Y:S01]  /*0180*/  @!P0 LDG.E.EL R0, desc[UR4][R24.64] ;  /* 0x0000000418008981 */ /* 0x000ea2000c2e1900 */
[----:B-----5:R-:W-:Y:S01]  /*0190*/  IMAD.WIDE R22, R15, 0x4, R12 ;  /* 0x000000040f167825 */ /* 0x020fe200078e020c */
[----:B------:R-:W-:Y:S02]  /*01a0*/  CS2R R12, SRZ ;  /* 0x00000000000c7805 */ /* 0x000fe4000001ff00 */
[----:B------:R-:W5:Y:S01]  /*01b0*/  @!P0 LDG.E R10, desc[UR4][R20.64] ;  /* 0x00000004140a8981 */ /* 0x000f62000c1e1900 */
[----:B0-----:R-:W-:-:S03]  /*01c0*/  IMAD.WIDE R8, R11, 0x4, R8 ;  /* 0x000000040b087825 */ /* 0x001fc600078e0208 */
[----:B------:R-:W5:Y:S01]  /*01d0*/  @!P0 LDG.E.EL R17, desc[UR4][R22.64] ;  /* 0x0000000416118981 */ /* 0x000f62000c2e1900 */
[----:B-1----:R-:W-:Y:S01]  /*01e0*/  IMAD.WIDE R6, R19, 0x4, R6 ;  /* 0x0000000413067825 */ /* 0x002fe200078e0206 */
[----:B------:R-:W-:Y:S02]  /*01f0*/  HFMA2.MMA R19, -RZ, RZ, 0, 0 ;  /* 0x00000000ff137435 */ /* 0x000fe400000001ff */
[----:B------:R-:W5:Y:S01]  /*0200*/  @!P0 LDG.E R12, desc[UR4][R8.64] ;  /* 0x00000004080c8981 */ /* 0x000f62000c1e1900 */
[----:B---3--:R-:W-:-:S03]  /*0210*/  IMAD.WIDE R4, R15, 0x4, R4 ;  /* 0x000000040f047825 */ /* 0x008fc600078e0204 */
[----:B------:R-:W3:Y:S01]  /*0220*/  @!P0 LDG.E.EL R13, desc[UR4][R6.64] ;  /* 0x00000004060d8981 */ /* 0x000ee2000c2e1900 */
[----:B----4-:R-:W-:Y:S02]  /*0230*/  IMAD.WIDE R14, R15, 0x4, R2 ;  /* 0x000000040f0e7825 */ /* 0x010fe400078e0202 */
[----:B------:R-:W0:Y:S01]  /*0240*/  LDC.64 R2, c[0x0][0x248] ;  /* 0x00009200ff027b82 */ /* 0x000e220000000a00 */
[----:B------:R-:W4:Y:S04]  /*0250*/  @!P0 LDG.E.EL R16, desc[UR4][R4.64] ;  /* 0x0000000404108981 */ /* 0x000f28000c2e1900 */
[----:B------:R-:W4:Y:S01]  /*0260*/  @!P0 LDG.E.EL R19, desc[UR4][R14.64] ;  /* 0x000000040e138981 */ /* 0x000f22000c2e1900 */
[----:B0-----:R-:W-:-:S04]  /*0270*/  IMAD.WIDE R2, R11, 0x4, R2 ;  /* 0x000000040b027825 */ /* 0x001fc800078e0202 */
[----:B--2---:R-:W-:-:S06]  /*0280*/  FADD R0, R0, 9.9999997473787516356e-06 ;  /* 0x3727c5ac00007421 */ /* 0x004fcc0000000000 */
[----:B------:R-:W0:Y:S01]  /*0290*/  MUFU.RSQ R0, R0 ;  /* 0x0000000000007308 */ /* 0x000e220000001400 */
[----:B-----5:R-:W-:-:S04]  /*02a0*/  FADD R17, R17, R10 ;  /* 0x0000000a11117221 */ /* 0x020fc80000000000 */
[----:B------:R-:W-:-:S04]  /*02b0*/  FADD R12, R17, R12 ;  /* 0x0000000c110c7221 */ /* 0x000fc80000000000 */
[----:B---3--:R-:W-:-:S04]  /*02c0*/  FADD R13, R12, -R13 ;  /* 0x8000000d0c0d7221 */ /* 0x008fc80000000000 */
[----:B0-----:R-:W-:-:S04]  /*02d0*/  FMUL R6, R0, R13 ;  /* 0x0000000d00067220 */ /* 0x001fc80000400000 */
[----:B----4-:R-:W-:Y:S01]  /*02e0*/  FFMA R19, R6, R16, R19 ;  /* 0x0000001006137223 */ /* 0x010fe20000000013 */
[----:B------:R-:W-:Y:S06]  /*02f0*/  @P0 EXIT ;  /* 0x000000000000094d */ /* 0x000fec0003800000 */
[----:B------:R-:W-:Y:S01]  /*0300*/  STG.E desc[UR4][R2.64], R19 ;  /* 0x0000001302007986 */ /* 0x000fe2000c101904 */
[----:B------:R-:W-:Y:S05]  /*0310*/  EXIT ;  /* 0x000000000000794d */ /* 0x000fea0003800000 */
.L_x_0:
[----:B------:R-:W-:-:S00]  /*0320*/  BRA `(.L_x_0) ;  /* 0xfffffffc00fc7947 */ /* 0x000fc0000383ffff */
[----:B------:R-:W-:-:S00]  /*0330*/  NOP ;  /* 0x0000000000007918 */ /* 0x000fc00000000000 */
        /* <DEDUP_REMOVED lines=12> */
.L_x_1:


//--------------------- .nv.global.init           --------------------------
	.section	.nv.global.init,"aw",@progbits
.nv.global.init:
	.type		_$_str,@object
	.size		_$_str,(.L_0 - _$_str)
_$_str:
        /*0000*/ 	.byte	0x5f, 0x5f, 0x43, 0x55, 0x44, 0x41, 0x5f, 0x46, 0x54, 0x5a, 0x00
.L_0:


//--------------------- .nv.constant0.triton_poi_fused_add_div_native_layer_norm_9 --------------------------
	.section	.nv.constant0.triton_poi_fused_add_div_native_layer_norm_9,"a",@progbits
	.sectionflags	@""
	.align	4
.nv.constant0.triton_poi_fused_add_div_native_layer_norm_9:
	.zero		596
